//
// Generated by NVIDIA NVVM Compiler
//
// Compiler Build ID: CL-36424714
// Cuda compilation tools, release 13.0, V13.0.88
// Based on NVVM 20.0.0
//

.version 9.0
.target sm_100
.address_size 64

	// .globl	_Z35matrix_vector_multiplication_kernelPKfS0_Pfii

.visible .entry _Z35matrix_vector_multiplication_kernelPKfS0_Pfii(
	.param .u64 .ptr .align 1 _Z35matrix_vector_multiplication_kernelPKfS0_Pfii_param_0,
	.param .u64 .ptr .align 1 _Z35matrix_vector_multiplication_kernelPKfS0_Pfii_param_1,
	.param .u64 .ptr .align 1 _Z35matrix_vector_multiplication_kernelPKfS0_Pfii_param_2,
	.param .u32 _Z35matrix_vector_multiplication_kernelPKfS0_Pfii_param_3,
	.param .u32 _Z35matrix_vector_multiplication_kernelPKfS0_Pfii_param_4
)
{
	.reg .pred 	%p<11>;
	.reg .b32 	%r<38>;
	.reg .b32 	%f<112>;
	.reg .b64 	%rd<31>;

	ld.param.u64 	%rd11, [_Z35matrix_vector_multiplication_kernelPKfS0_Pfii_param_0];
	ld.param.u64 	%rd12, [_Z35matrix_vector_multiplication_kernelPKfS0_Pfii_param_1];
	ld.param.u64 	%rd10, [_Z35matrix_vector_multiplication_kernelPKfS0_Pfii_param_2];
	ld.param.u32 	%r24, [_Z35matrix_vector_multiplication_kernelPKfS0_Pfii_param_3];
	ld.param.u32 	%r23, [_Z35matrix_vector_multiplication_kernelPKfS0_Pfii_param_4];
	cvta.to.global.u64 	%rd1, %rd12;
	cvta.to.global.u64 	%rd2, %rd11;
	mov.u32 	%r25, %ctaid.x;
	mov.u32 	%r26, %ntid.x;
	mov.u32 	%r27, %tid.x;
	mad.lo.s32 	%r1, %r25, %r26, %r27;
	setp.ge.s32 	%p1, %r1, %r24;
	@%p1 bra 	$L__BB0_15;
	setp.lt.s32 	%p2, %r23, 1;
	mov.f32 	%f111, 0f00000000;
	@%p2 bra 	$L__BB0_14;
	mul.lo.s32 	%r2, %r23, %r1;
	and.b32  	%r3, %r23, 15;
	setp.lt.u32 	%p3, %r23, 16;
	mov.f32 	%f111, 0f00000000;
	mov.b32 	%r34, 0;
	@%p3 bra 	$L__BB0_5;
	and.b32  	%r34, %r23, 2147483632;
	neg.s32 	%r32, %r34;
	add.s64 	%rd3, %rd2, 32;
	add.s64 	%rd29, %rd1, 32;
	mov.f32 	%f111, 0f00000000;
	mov.u32 	%r31, %r2;
$L__BB0_4:
	.pragma "nounroll";
	mul.wide.s32 	%rd13, %r31, 4;
	add.s64 	%rd14, %rd3, %rd13;
	ld.global.f32 	%f18, [%rd14+-32];
	ld.global.f32 	%f19, [%rd29+-32];
	fma.rn.f32 	%f20, %f18, %f19, %f111;
	ld.global.f32 	%f21, [%rd14+-28];
	ld.global.f32 	%f22, [%rd29+-28];
	fma.rn.f32 	%f23, %f21, %f22, %f20;
	ld.global.f32 	%f24, [%rd14+-24];
	ld.global.f32 	%f25, [%rd29+-24];
	fma.rn.f32 	%f26, %f24, %f25, %f23;
	ld.global.f32 	%f27, [%rd14+-20];
	ld.global.f32 	%f28, [%rd29+-20];
	fma.rn.f32 	%f29, %f27, %f28, %f26;
	ld.global.f32 	%f30, [%rd14+-16];
	ld.global.f32 	%f31, [%rd29+-16];
	fma.rn.f32 	%f32, %f30, %f31, %f29;
	ld.global.f32 	%f33, [%rd14+-12];
	ld.global.f32 	%f34, [%rd29+-12];
	fma.rn.f32 	%f35, %f33, %f34, %f32;
	ld.global.f32 	%f36, [%rd14+-8];
	ld.global.f32 	%f37, [%rd29+-8];
	fma.rn.f32 	%f38, %f36, %f37, %f35;
	ld.global.f32 	%f39, [%rd14+-4];
	ld.global.f32 	%f40, [%rd29+-4];
	fma.rn.f32 	%f41, %f39, %f40, %f38;
	ld.global.f32 	%f42, [%rd14];
	ld.global.f32 	%f43, [%rd29];
	fma.rn.f32 	%f44, %f42, %f43, %f41;
	ld.global.f32 	%f45, [%rd14+4];
	ld.global.f32 	%f46, [%rd29+4];
	fma.rn.f32 	%f47, %f45, %f46, %f44;
	ld.global.f32 	%f48, [%rd14+8];
	ld.global.f32 	%f49, [%rd29+8];
	fma.rn.f32 	%f50, %f48, %f49, %f47;
	ld.global.f32 	%f51, [%rd14+12];
	ld.global.f32 	%f52, [%rd29+12];
	fma.rn.f32 	%f53, %f51, %f52, %f50;
	ld.global.f32 	%f54, [%rd14+16];
	ld.global.f32 	%f55, [%rd29+16];
	fma.rn.f32 	%f56, %f54, %f55, %f53;
	ld.global.f32 	%f57, [%rd14+20];
	ld.global.f32 	%f58, [%rd29+20];
	fma.rn.f32 	%f59, %f57, %f58, %f56;
	ld.global.f32 	%f60, [%rd14+24];
	ld.global.f32 	%f61, [%rd29+24];
	fma.rn.f32 	%f62, %f60, %f61, %f59;
	ld.global.f32 	%f63, [%rd14+28];
	ld.global.f32 	%f64, [%rd29+28];
	fma.rn.f32 	%f111, %f63, %f64, %f62;
	add.s32 	%r32, %r32, 16;
	add.s32 	%r31, %r31, 16;
	add.s64 	%rd29, %rd29, 64;
	setp.ne.s32 	%p4, %r32, 0;
	@%p4 bra 	$L__BB0_4;
$L__BB0_5:
	setp.eq.s32 	%p5, %r3, 0;
	@%p5 bra 	$L__BB0_14;
	and.b32  	%r11, %r23, 7;
	setp.lt.u32 	%p6, %r3, 8;
	@%p6 bra 	$L__BB0_8;
	add.s32 	%r29, %r34, %r2;
	mul.wide.s32 	%rd15, %r29, 4;
	add.s64 	%rd16, %rd2, %rd15;
	ld.global.f32 	%f66, [%rd16];
	mul.wide.u32 	%rd17, %r34, 4;
	add.s64 	%rd18, %rd1, %rd17;
	ld.global.f32 	%f67, [%rd18];
	fma.rn.f32 	%f68, %f66, %f67, %f111;
	ld.global.f32 	%f69, [%rd16+4];
	ld.global.f32 	%f70, [%rd18+4];
	fma.rn.f32 	%f71, %f69, %f70, %f68;
	ld.global.f32 	%f72, [%rd16+8];
	ld.global.f32 	%f73, [%rd18+8];
	fma.rn.f32 	%f74, %f72, %f73, %f71;
	ld.global.f32 	%f75, [%rd16+12];
	ld.global.f32 	%f76, [%rd18+12];
	fma.rn.f32 	%f77, %f75, %f76, %f74;
	ld.global.f32 	%f78, [%rd16+16];
	ld.global.f32 	%f79, [%rd18+16];
	fma.rn.f32 	%f80, %f78, %f79, %f77;
	ld.global.f32 	%f81, [%rd16+20];
	ld.global.f32 	%f82, [%rd18+20];
	fma.rn.f32 	%f83, %f81, %f82, %f80;
	ld.global.f32 	%f84, [%rd16+24];
	ld.global.f32 	%f85, [%rd18+24];
	fma.rn.f32 	%f86, %f84, %f85, %f83;
	ld.global.f32 	%f87, [%rd16+28];
	ld.global.f32 	%f88, [%rd18+28];
	fma.rn.f32 	%f111, %f87, %f88, %f86;
	add.s32 	%r34, %r34, 8;
$L__BB0_8:
	setp.eq.s32 	%p7, %r11, 0;
	@%p7 bra 	$L__BB0_14;
	and.b32  	%r14, %r23, 3;
	setp.lt.u32 	%p8, %r11, 4;
	@%p8 bra 	$L__BB0_11;
	add.s32 	%r30, %r34, %r2;
	mul.wide.s32 	%rd19, %r30, 4;
	add.s64 	%rd20, %rd2, %rd19;
	ld.global.f32 	%f90, [%rd20];
	mul.wide.u32 	%rd21, %r34, 4;
	add.s64 	%rd22, %rd1, %rd21;
	ld.global.f32 	%f91, [%rd22];
	fma.rn.f32 	%f92, %f90, %f91, %f111;
	ld.global.f32 	%f93, [%rd20+4];
	ld.global.f32 	%f94, [%rd22+4];
	fma.rn.f32 	%f95, %f93, %f94, %f92;
	ld.global.f32 	%f96, [%rd20+8];
	ld.global.f32 	%f97, [%rd22+8];
	fma.rn.f32 	%f98, %f96, %f97, %f95;
	ld.global.f32 	%f99, [%rd20+12];
	ld.global.f32 	%f100, [%rd22+12];
	fma.rn.f32 	%f111, %f99, %f100, %f98;
	add.s32 	%r34, %r34, 4;
$L__BB0_11:
	setp.eq.s32 	%p9, %r14, 0;
	@%p9 bra 	$L__BB0_14;
	mul.wide.u32 	%rd23, %r34, 4;
	add.s64 	%rd30, %rd1, %rd23;
	add.s32 	%r37, %r34, %r2;
	neg.s32 	%r36, %r14;
$L__BB0_13:
	.pragma "nounroll";
	mul.wide.s32 	%rd24, %r37, 4;
	add.s64 	%rd25, %rd2, %rd24;
	ld.global.f32 	%f101, [%rd25];
	ld.global.f32 	%f102, [%rd30];
	fma.rn.f32 	%f111, %f101, %f102, %f111;
	add.s64 	%rd30, %rd30, 4;
	add.s32 	%r37, %r37, 1;
	add.s32 	%r36, %r36, 1;
	setp.ne.s32 	%p10, %r36, 0;
	@%p10 bra 	$L__BB0_13;
$L__BB0_14:
	cvta.to.global.u64 	%rd26, %rd10;
	mul.wide.s32 	%rd27, %r1, 4;
	add.s64 	%rd28, %rd26, %rd27;
	st.global.f32 	[%rd28], %f111;
$L__BB0_15:
	ret;

}


// ===== COMPILED SASS (sm_100) =====

	.target	sm_100

	.elftype	@"ET_EXEC"


//--------------------- .note.nv.tkinfo           --------------------------
	.section	.note.nv.tkinfo,"",@"SHT_NOTE"
	.sectionflags	@"SHF_NOTE_NV_TKINFO"
	.tkinfo
        /*0018*/ 	.word	0x00000002
        /*0030*/ 	.string	""
        /*0030*/ 	.string	"ptxas"
        /*0030*/ 	.string	"Cuda compilation tools, release 13.0, V13.0.88"
        /*0030*/ 	.string	"Build cuda_13.0.r13.0/compiler.36424714_0"
        /*0030*/ 	.string	"-arch sm_100 -m 64 "



//--------------------- .note.nv.cuinfo           --------------------------
	.section	.note.nv.cuinfo,"",@"SHT_NOTE"
	.sectionflags	@"SHF_NOTE_NV_CUINFO"
        /*0018*/ 	.short	0x0002
        /*001a*/ 	.short	0x0064
        /*001c*/ 	.short	0x0082
	.zero		2


//--------------------- .nv.info                  --------------------------
	.section	.nv.info,"",@"SHT_CUDA_INFO"
	.align	4


	//----- nvinfo : EIATTR_REGCOUNT
	.align		4
        /*0000*/ 	.byte	0x04, 0x2f
        /*0002*/ 	.short	(.L_1 - .L_0)
	.align		4
.L_0:
        /*0004*/ 	.word	index@(_Z35matrix_vector_multiplication_kernelPKfS0_Pfii)
        /*0008*/ 	.word	0x0000001e


	//----- nvinfo : EIATTR_FRAME_SIZE
	.align		4
.L_1:
        /*000c*/ 	.byte	0x04, 0x11
        /*000e*/ 	.short	(.L_3 - .L_2)
	.align		4
.L_2:
        /*0010*/ 	.word	index@(_Z35matrix_vector_multiplication_kernelPKfS0_Pfii)
        /*0014*/ 	.word	0x00000000


	//----- nvinfo : EIATTR_MIN_STACK_SIZE
	.align		4
.L_3:
        /*0018*/ 	.byte	0x04, 0x12
        /*001a*/ 	.short	(.L_5 - .L_4)
	.align		4
.L_4:
        /*001c*/ 	.word	index@(_Z35matrix_vector_multiplication_kernelPKfS0_Pfii)
        /*0020*/ 	.word	0x00000000
.L_5:


//--------------------- .nv.compat                --------------------------
	.section	.nv.compat,"",@"SHT_CUDA_COMPAT_INFO"
	.align	4
        /*0000*/ 	.byte	0x02, 0x09, 0x00, 0x00, 0x02, 0x02, 0x01, 0x00, 0x02, 0x05, 0x05, 0x00, 0x03, 0x07, 0x01, 0x01
        /*0010*/ 	.byte	0x02, 0x03, 0x00, 0x00, 0x02, 0x06, 0x01, 0x00, 0x04, 0x0b, 0x08, 0x00, 0x09, 0x00, 0x00, 0x00
        /*0020*/ 	.byte	0x00, 0x00, 0x00, 0x00


//--------------------- .nv.info._Z35matrix_vector_multiplication_kernelPKfS0_Pfii --------------------------
	.section	.nv.info._Z35matrix_vector_multiplication_kernelPKfS0_Pfii,"",@"SHT_CUDA_INFO"
	.sectionflags	@""
	.align	4


	//----- nvinfo : EIATTR_CUDA_API_VERSION
	.align		4
        /*0000*/ 	.byte	0x04, 0x37
        /*0002*/ 	.short	(.L_7 - .L_6)
.L_6:
        /*0004*/ 	.word	0x00000082


	//----- nvinfo : EIATTR_KPARAM_INFO
	.align		4
.L_7:
        /*0008*/ 	.byte	0x04, 0x17
        /*000a*/ 	.short	(.L_9 - .L_8)
.L_8:
        /*000c*/ 	.word	0x00000000
        /*0010*/ 	.short	0x0004
        /*0012*/ 	.short	0x001c
        /*0014*/ 	.byte	0x00, 0xf0, 0x11, 0x00


	//----- nvinfo : EIATTR_KPARAM_INFO
	.align		4
.L_9:
        /*0018*/ 	.byte	0x04, 0x17
        /*001a*/ 	.short	(.L_11 - .L_10)
.L_10:
        /*001c*/ 	.word	0x00000000
        /*0020*/ 	.short	0x0003
        /*0022*/ 	.short	0x0018
        /*0024*/ 	.byte	0x00, 0xf0, 0x11, 0x00


	//----- nvinfo : EIATTR_KPARAM_INFO
	.align		4
.L_11:
        /*0028*/ 	.byte	0x04, 0x17
        /*002a*/ 	.short	(.L_13 - .L_12)
.L_12:
        /*002c*/ 	.word	0x00000000
        /*0030*/ 	.short	0x0002
        /*0032*/ 	.short	0x0010
        /*0034*/ 	.byte	0x00, 0xf5, 0x21, 0x00


	//----- nvinfo : EIATTR_KPARAM_INFO
	.align		4
.L_13:
        /*0038*/ 	.byte	0x04, 0x17
        /*003a*/ 	.short	(.L_15 - .L_14)
.L_14:
        /*003c*/ 	.word	0x00000000
        /*0040*/ 	.short	0x0001
        /*0042*/ 	.short	0x0008
        /*0044*/ 	.byte	0x00, 0xf5, 0x21, 0x00


	//----- nvinfo : EIATTR_KPARAM_INFO
	.align		4
.L_15:
        /*0048*/ 	.byte	0x04, 0x17
        /*004a*/ 	.short	(.L_17 - .L_16)
.L_16:
        /*004c*/ 	.word	0x00000000
        /*0050*/ 	.short	0x0000
        /*0052*/ 	.short	0x0000
        /*0054*/ 	.byte	0x00, 0xf5, 0x21, 0x00


	//----- nvinfo : EIATTR_SPARSE_MMA_MASK
	.align		4
.L_17:
        /*0058*/ 	.byte	0x03, 0x50
        /*005a*/ 	.short	0x0000


	//----- nvinfo : EIATTR_MAXREG_COUNT
	.align		4
        /*005c*/ 	.byte	0x03, 0x1b
        /*005e*/ 	.short	0x00ff


	//----- nvinfo : EIATTR_MERCURY_ISA_VERSION
	.align		4
        /*0060*/ 	.byte	0x03, 0x5f
        /*0062*/ 	.short	0x0101


	//----- nvinfo : EIATTR_VRC_CTA_INIT_COUNT
	.align		4
        /*0064*/ 	.byte	0x02, 0x4a
	.zero		1
	.zero		1


	//----- nvinfo : EIATTR_EXIT_INSTR_OFFSETS
	.align		4
        /*0068*/ 	.byte	0x04, 0x1c
        /*006a*/ 	.short	(.L_19 - .L_18)


	//   ....[0]....
.L_18:
        /*006c*/ 	.word	0x00000070


	//   ....[1]....
        /*0070*/ 	.word	0x00000a90


	//----- nvinfo : EIATTR_CBANK_PARAM_SIZE
	.align		4
.L_19:
        /*0074*/ 	.byte	0x03, 0x19
        /*0076*/ 	.short	0x0020


	//----- nvinfo : EIATTR_PARAM_CBANK
	.align		4
        /*0078*/ 	.byte	0x04, 0x0a
        /*007a*/ 	.short	(.L_21 - .L_20)
	.align		4
.L_20:
        /*007c*/ 	.word	index@(.nv.constant0._Z35matrix_vector_multiplication_kernelPKfS0_Pfii)
        /*0080*/ 	.short	0x0380
        /*0082*/ 	.short	0x0020


	//----- nvinfo : EIATTR_SW_WAR
	.align		4
.L_21:
        /*0084*/ 	.byte	0x04, 0x36
        /*0086*/ 	.short	(.L_23 - .L_22)
.L_22:
        /*0088*/ 	.word	0x00000008
.L_23:


//--------------------- .nv.callgraph             --------------------------
	.section	.nv.callgraph,"",@"SHT_CUDA_CALLGRAPH"
	.align	4
	.sectionentsize	8
	.align		4
        /*0000*/ 	.word	0x00000000
	.align		4
        /*0004*/ 	.word	0xffffffff
	.align		4
        /*0008*/ 	.word	0x00000000
	.align		4
        /*000c*/ 	.word	0xfffffffe
	.align		4
        /*0010*/ 	.word	0x00000000
	.align		4
        /*0014*/ 	.word	0xfffffffd
	.align		4
        /*0018*/ 	.word	0x00000000
	.align		4
        /*001c*/ 	.word	0xfffffffc


//--------------------- .text._Z35matrix_vector_multiplication_kernelPKfS0_Pfii --------------------------
	.section	.text._Z35matrix_vector_multiplication_kernelPKfS0_Pfii,"ax",@progbits
	.align	128
        .global         _Z35matrix_vector_multiplication_kernelPKfS0_Pfii
        .type           _Z35matrix_vector_multiplication_kernelPKfS0_Pfii,@function
        .size           _Z35matrix_vector_multiplication_kernelPKfS0_Pfii,(.L_x_7 - _Z35matrix_vector_multiplication_kernelPKfS0_Pfii)
        .other          _Z35matrix_vector_multiplication_kernelPKfS0_Pfii,@"STO_CUDA_ENTRY STV_DEFAULT"
_Z35matrix_vector_multiplication_kernelPKfS0_Pfii:
.text._Z35matrix_vector_multiplication_kernelPKfS0_Pfii:
[----:B------:R-:W-:Y:S01]  /*0000*/  LDC R1, c[0x0][0x37c] ;  /* 0x0000df00ff017b82 */ /* 0x000fe20000000800 */
[----:B------:R-:W0:Y:S07]  /*0010*/  S2R R3, SR_TID.X ;  /* 0x0000000000037919 */ /* 0x000e2e0000002100 */
[----:B------:R-:W0:Y:S01]  /*0020*/  S2UR UR4, SR_CTAID.X ;  /* 0x00000000000479c3 */ /* 0x000e220000002500 */
[----:B------:R-:W1:Y:S07]  /*0030*/  LDCU UR5, c[0x0][0x398] ;  /* 0x00007300ff0577ac */ /* 0x000e6e0008000800 */
[----:B------:R-:W0:Y:S02]  /*0040*/  LDC R0, c[0x0][0x360] ;  /* 0x0000d800ff007b82 */ /* 0x000e240000000800 */
[----:B0-----:R-:W-:-:S05]  /*0050*/  IMAD R0, R0, UR4, R3 ;  /* 0x0000000400007c24 */ /* 0x001fca000f8e0203 */
[----:B-1----:R-:W-:-:S13]  /*0060*/  ISETP.GE.AND P0, PT, R0, UR5, PT ;  /* 0x0000000500007c0c */ /* 0x002fda000bf06270 */
[----:B------:R-:W-:Y:S05]  /*0070*/  @P0 EXIT ;  /* 0x000000000000094d */ /* 0x000fea0003800000 */
[----:B------:R-:W0:Y:S01]  /*0080*/  LDCU UR8, c[0x0][0x39c] ;  /* 0x00007380ff0877ac */ /* 0x000e220008000800 */
[----:B------:R-:W-:Y:S01]  /*0090*/  HFMA2 R15, -RZ, RZ, 0, 0 ;  /* 0x00000000ff0f7431 */ /* 0x000fe200000001ff */
[----:B------:R-:W1:Y:S01]  /*00a0*/  LDCU.64 UR16, c[0x0][0x358] ;  /* 0x00006b00ff1077ac */ /* 0x000e620008000a00 */
[----:B0-----:R-:W-:-:S09]  /*00b0*/  UISETP.GE.AND UP0, UPT, UR8, 0x1, UPT ;  /* 0x000000010800788c */ /* 0x001fd2000bf06270 */
[----:B-1----:R-:W-:Y:S05]  /*00c0*/  BRA.U !UP0, `(.L_x_0) ;  /* 0x0000000908647547 */ /* 0x002fea000b800000 */
[----:B------:R-:W-:Y:S02]  /*00d0*/  UISETP.GE.U32.AND UP1, UPT, UR8, 0x10, UPT ;  /* 0x000000100800788c */ /* 0x000fe4000bf26070 */
[----:B------:R-:W-:Y:S01]  /*00e0*/  IMAD R7, R0, UR8, RZ ;  /* 0x0000000800077c24 */ /* 0x000fe2000f8e02ff */
[----:B------:R-:W-:Y:S01]  /*00f0*/  ULOP3.LUT UR9, UR8, 0xf, URZ, 0xc0, !UPT ;  /* 0x0000000f08097892 */ /* 0x000fe2000f8ec0ff */
[----:B------:R-:W-:Y:S02]  /*0100*/  MOV R15, RZ ;  /* 0x000000ff000f7202 */ /* 0x000fe40000000f00 */
[----:B------:R-:W-:Y:S01]  /*0110*/  MOV R8, RZ ;  /* 0x000000ff00087202 */ /* 0x000fe20000000f00 */
[----:B------:R-:W-:Y:S02]  /*0120*/  UISETP.NE.AND UP0, UPT, UR9, URZ, UPT ;  /* 0x000000ff0900728c */ /* 0x000fe4000bf05270 */
[----:B------:R-:W-:Y:S09]  /*0130*/  BRA.U !UP1, `(.L_x_1) ;  /* 0x0000000509147547 */ /* 0x000ff2000b800000 */
[----:B------:R-:W0:Y:S01]  /*0140*/  LDCU.128 UR12, c[0x0][0x380] ;  /* 0x00007000ff0c77ac */ /* 0x000e220008000c00 */
[----:B------:R-:W-:Y:S02]  /*0150*/  MOV R15, RZ ;  /* 0x000000ff000f7202 */ /* 0x000fe40000000f00 */
[----:B------:R-:W-:Y:S01]  /*0160*/  MOV R6, R7 ;  /* 0x0000000700067202 */ /* 0x000fe20000000f00 */
[----:B------:R-:W-:-:S04]  /*0170*/  ULOP3.LUT UR10, UR8, 0x7ffffff0, URZ, 0xc0, !UPT ;  /* 0x7ffffff0080a7892 */ /* 0x000fc8000f8ec0ff */
[----:B------:R-:W-:Y:S02]  /*0180*/  UIADD3 UR11, UPT, UPT, -UR10, URZ, URZ ;  /* 0x000000ff0a0b7290 */ /* 0x000fe4000fffe1ff */
[----:B------:R-:W-:Y:S01]  /*0190*/  MOV R8, UR10 ;  /* 0x0000000a00087c02 */ /* 0x000fe20008000f00 */
[----:B0-----:R-:W-:Y:S02]  /*01a0*/  UIADD3 UR4, UP2, UPT, UR14, 0x20, URZ ;  /* 0x000000200e047890 */ /* 0x001fe4000ff5e0ff */
[----:B------:R-:W-:Y:S02]  /*01b0*/  UIADD3 UR6, UP1, UPT, UR12, 0x20, URZ ;  /* 0x000000200c067890 */ /* 0x000fe4000ff3e0ff */
[----:B------:R-:W-:Y:S02]  /*01c0*/  UIADD3.X UR5, UPT, UPT, URZ, UR15, URZ, UP2, !UPT ;  /* 0x0000000fff057290 */ /* 0x000fe400097fe4ff */
[----:B------:R-:W-:Y:S01]  /*01d0*/  MOV R2, UR4 ;  /* 0x0000000400027c02 */ /* 0x000fe20008000f00 */
[----:B------:R-:W-:-:S03]  /*01e0*/  UIADD3.X UR7, UPT, UPT, URZ, UR13, URZ, UP1, !UPT ;  /* 0x0000000dff077290 */ /* 0x000fc60008ffe4ff */
[----:B------:R-:W-:-:S09]  /*01f0*/  MOV R3, UR5 ;  /* 0x0000000500037c02 */ /* 0x000fd20008000f00 */
.L_x_2:
[----:B------:R-:W-:Y:S01]  /*0200*/  MOV R4, UR6 ;  /* 0x0000000600047c02 */ /* 0x000fe20008000f00 */
[----:B------:R-:W2:Y:S01]  /*0210*/  LDG.E R17, desc[UR16][R2.64+-0x20] ;  /* 0xffffe01002117981 */ /* 0x000ea2000c1e1900 */
[----:B------:R-:W-:-:S03]  /*0220*/  MOV R5, UR7 ;  /* 0x0000000700057c02 */ /* 0x000fc60008000f00 */
[----:B------:R-:W3:Y:S01]  /*0230*/  LDG.E R25, desc[UR16][R2.64+-0x1c] ;  /* 0xffffe41002197981 */ /* 0x000ee2000c1e1900 */
[----:B------:R-:W-:-:S03]  /*0240*/  IMAD.WIDE R4, R6, 0x4, R4 ;  /* 0x0000000406047825 */ /* 0x000fc600078e0204 */
[----:B------:R-:W4:Y:S04]  /*0250*/  LDG.E R19, desc[UR16][R2.64+-0x18] ;  /* 0xffffe81002137981 */ /* 0x000f28000c1e1900 */
[----:B------:R-:W2:Y:S04]  /*0260*/  LDG.E R16, desc[UR16][R4.64+-0x20] ;  /* 0xffffe01004107981 */ /* 0x000ea8000c1e1900 */
[----:B------:R-:W3:Y:S04]  /*0270*/  LDG.E R18, desc[UR16][R4.64+-0x1c] ;  /* 0xffffe41004127981 */ /* 0x000ee8000c1e1900 */
[----:B------:R-:W4:Y:S04]  /*0280*/  LDG.E R20, desc[UR16][R4.64+-0x18] ;  /* 0xffffe81004147981 */ /* 0x000f28000c1e1900 */
[----:B------:R-:W5:Y:S04]  /*0290*/  LDG.E R22, desc[UR16][R2.64+-0x14] ;  /* 0xffffec1002167981 */ /* 0x000f68000c1e1900 */
        /* <DEDUP_REMOVED lines=8> */
[----:B------:R-:W5:Y:S01]  /*0320*/  LDG.E R14, desc[UR16][R4.64+-0x4] ;  /* 0xfffffc10040e7981 */ /* 0x000f62000c1e1900 */
[----:B--2---:R-:W-:-:S03]  /*0330*/  FFMA R17, R16, R17, R15 ;  /* 0x0000001110117223 */ /* 0x004fc6000000000f */
[----:B------:R-:W2:Y:S04]  /*0340*/  LDG.E R15, desc[UR16][R2.64] ;  /* 0x00000010020f7981 */ /* 0x000ea8000c1e1900 */
[----:B------:R-:W2:Y:S01]  /*0350*/  LDG.E R16, desc[UR16][R4.64] ;  /* 0x0000001004107981 */ /* 0x000ea2000c1e1900 */
[----:B---3--:R-:W-:-:S03]  /*0360*/  FFMA R25, R18, R25, R17 ;  /* 0x0000001912197223 */ /* 0x008fc60000000011 */
[----:B------:R-:W3:Y:S01]  /*0370*/  LDG.E R17, desc[UR16][R2.64+0x4] ;  /* 0x0000041002117981 */ /* 0x000ee2000c1e1900 */
[----:B----4-:R-:W-:-:S03]  /*0380*/  FFMA R26, R20, R19, R25 ;  /* 0x00000013141a7223 */ /* 0x010fc60000000019 */
[----:B------:R-:W3:Y:S04]  /*0390*/  LDG.E R18, desc[UR16][R4.64+0x4] ;  /* 0x0000041004127981 */ /* 0x000ee8000c1e1900 */
[----:B------:R-:W4:Y:S01]  /*03a0*/  LDG.E R20, desc[UR16][R2.64+0x8] ;  /* 0x0000081002147981 */ /* 0x000f22000c1e1900 */
[----:B-----5:R-:W-:-:S03]  /*03b0*/  FFMA R25, R21, R22, R26 ;  /* 0x0000001615197223 */ /* 0x020fc6000000001a */
[----:B------:R-:W4:Y:S04]  /*03c0*/  LDG.E R19, desc[UR16][R4.64+0x8] ;  /* 0x0000081004137981 */ /* 0x000f28000c1e1900 */
[----:B------:R-:W5:Y:S01]  /*03d0*/  LDG.E R22, desc[UR16][R2.64+0xc] ;  /* 0x00000c1002167981 */ /* 0x000f62000c1e1900 */
[----:B------:R-:W-:-:S03]  /*03e0*/  FFMA R25, R24, R23, R25 ;  /* 0x0000001718197223 */ /* 0x000fc60000000019 */
[----:B------:R-:W5:Y:S04]  /*03f0*/  LDG.E R21, desc[UR16][R4.64+0xc] ;  /* 0x00000c1004157981 */ /* 0x000f68000c1e1900 */
[----:B------:R-:W5:Y:S01]  /*0400*/  LDG.E R24, desc[UR16][R2.64+0x10] ;  /* 0x0000101002187981 */ /* 0x000f62000c1e1900 */
[----:B------:R-:W-:-:S03]  /*0410*/  FFMA R25, R10, R9, R25 ;  /* 0x000000090a197223 */ /* 0x000fc60000000019 */
[----:B------:R-:W5:Y:S04]  /*0420*/  LDG.E R23, desc[UR16][R4.64+0x10] ;  /* 0x0000101004177981 */ /* 0x000f68000c1e1900 */
[----:B------:R-:W5:Y:S01]  /*0430*/  LDG.E R10, desc[UR16][R2.64+0x14] ;  /* 0x00001410020a7981 */ /* 0x000f62000c1e1900 */
[----:B------:R-:W-:-:S03]  /*0440*/  FFMA R27, R12, R11, R25 ;  /* 0x0000000b0c1b7223 */ /* 0x000fc60000000019 */
[----:B------:R-:W5:Y:S04]  /*0450*/  LDG.E R9, desc[UR16][R4.64+0x14] ;  /* 0x0000141004097981 */ /* 0x000f68000c1e1900 */
[----:B------:R-:W5:Y:S04]  /*0460*/  LDG.E R11, desc[UR16][R2.64+0x18] ;  /* 0x00001810020b7981 */ /* 0x000f68000c1e1900 */
[----:B------:R-:W5:Y:S04]  /*0470*/  LDG.E R12, desc[UR16][R4.64+0x18] ;  /* 0x00001810040c7981 */ /* 0x000f68000c1e1900 */
[----:B------:R-:W5:Y:S04]  /*0480*/  LDG.E R25, desc[UR16][R4.64+0x1c] ;  /* 0x00001c1004197981 */ /* 0x000f68000c1e1900 */
[----:B------:R0:W5:Y:S01]  /*0490*/  LDG.E R26, desc[UR16][R2.64+0x1c] ;  /* 0x00001c10021a7981 */ /* 0x000162000c1e1900 */
[----:B------:R-:W-:Y:S01]  /*04a0*/  FFMA R13, R14, R13, R27 ;  /* 0x0000000d0e0d7223 */ /* 0x000fe2000000001b */
[----:B------:R-:W-:-:S04]  /*04b0*/  UIADD3 UR11, UPT, UPT, UR11, 0x10, URZ ;  /* 0x000000100b0b7890 */ /* 0x000fc8000fffe0ff */
[----:B------:R-:W-:Y:S01]  /*04c0*/  UISETP.NE.AND UP1, UPT, UR11, URZ, UPT ;  /* 0x000000ff0b00728c */ /* 0x000fe2000bf25270 */
[----:B0-----:R-:W-:Y:S02]  /*04d0*/  IADD3 R2, P0, PT, R2, 0x40, RZ ;  /* 0x0000004002027810 */ /* 0x001fe40007f1e0ff */
[----:B------:R-:W-:Y:S02]  /*04e0*/  IADD3 R6, PT, PT, R6, 0x10, RZ ;  /* 0x0000001006067810 */ /* 0x000fe40007ffe0ff */
[----:B------:R-:W-:Y:S01]  /*04f0*/  IADD3.X R3, PT, PT, RZ, R3, RZ, P0, !PT ;  /* 0x00000003ff037210 */ /* 0x000fe200007fe4ff */
[----:B--2---:R-:W-:-:S04]  /*0500*/  FFMA R13, R16, R15, R13 ;  /* 0x0000000f100d7223 */ /* 0x004fc8000000000d */
[----:B---3--:R-:W-:-:S04]  /*0510*/  FFMA R18, R18, R17, R13 ;  /* 0x0000001112127223 */ /* 0x008fc8000000000d */
[----:B----4-:R-:W-:-:S04]  /*0520*/  FFMA R18, R19, R20, R18 ;  /* 0x0000001413127223 */ /* 0x010fc80000000012 */
[----:B-----5:R-:W-:-:S04]  /*0530*/  FFMA R18, R21, R22, R18 ;  /* 0x0000001615127223 */ /* 0x020fc80000000012 */
[----:B------:R-:W-:-:S04]  /*0540*/  FFMA R18, R23, R24, R18 ;  /* 0x0000001817127223 */ /* 0x000fc80000000012 */
[----:B------:R-:W-:-:S04]  /*0550*/  FFMA R9, R9, R10, R18 ;  /* 0x0000000a09097223 */ /* 0x000fc80000000012 */
[----:B------:R-:W-:-:S04]  /*0560*/  FFMA R12, R12, R11, R9 ;  /* 0x0000000b0c0c7223 */ /* 0x000fc80000000009 */
[----:B------:R-:W-:Y:S01]  /*0570*/  FFMA R15, R25, R26, R12 ;  /* 0x0000001a190f7223 */ /* 0x000fe2000000000c */
[----:B------:R-:W-:Y:S06]  /*0580*/  BRA.U UP1, `(.L_x_2) ;  /* 0xfffffffd011c7547 */ /* 0x000fec000b83ffff */
.L_x_1:
[----:B------:R-:W-:Y:S05]  /*0590*/  BRA.U !UP0, `(.L_x_0) ;  /* 0x0000000508307547 */ /* 0x000fea000b800000 */
[----:B------:R-:W-:Y:S02]  /*05a0*/  UISETP.GE.U32.AND UP0, UPT, UR9, 0x8, UPT ;  /* 0x000000080900788c */ /* 0x000fe4000bf06070 */
[----:B------:R-:W-:-:S04]  /*05b0*/  ULOP3.LUT UR5, UR8, 0x7, URZ, 0xc0, !UPT ;  /* 0x0000000708057892 */ /* 0x000fc8000f8ec0ff */
[----:B------:R-:W-:-:S03]  /*05c0*/  UISETP.NE.AND UP1, UPT, UR5, URZ, UPT ;  /* 0x000000ff0500728c */ /* 0x000fc6000bf25270 */
[----:B------:R-:W-:Y:S08]  /*05d0*/  BRA.U !UP0, `(.L_x_3) ;  /* 0x0000000108787547 */ /* 0x000ff0000b800000 */
[----:B------:R-:W0:Y:S01]  /*05e0*/  LDC.64 R2, c[0x0][0x380] ;  /* 0x0000e000ff027b82 */ /* 0x000e220000000a00 */
[----:B------:R-:W-:-:S07]  /*05f0*/  IADD3 R9, PT, PT, R7, R8, RZ ;  /* 0x0000000807097210 */ /* 0x000fce0007ffe0ff */
[----:B------:R-:W1:Y:S01]  /*0600*/  LDC.64 R4, c[0x0][0x388] ;  /* 0x0000e200ff047b82 */ /* 0x000e620000000a00 */
[----:B0-----:R-:W-:-:S05]  /*0610*/  IMAD.WIDE R2, R9, 0x4, R2 ;  /* 0x0000000409027825 */ /* 0x001fca00078e0202 */
[----:B------:R-:W2:Y:S01]  /*0620*/  LDG.E R10, desc[UR16][R2.64] ;  /* 0x00000010020a7981 */ /* 0x000ea2000c1e1900 */
[----:B-1----:R-:W-:-:S03]  /*0630*/  IMAD.WIDE.U32 R4, R8, 0x4, R4 ;  /* 0x0000000408047825 */ /* 0x002fc600078e0004 */
[----:B------:R-:W3:Y:S04]  /*0640*/  LDG.E R13, desc[UR16][R2.64+0x4] ;  /* 0x00000410020d7981 */ /* 0x000ee8000c1e1900 */
[----:B------:R-:W2:Y:S04]  /*0650*/  LDG.E R11, desc[UR16][R4.64] ;  /* 0x00000010040b7981 */ /* 0x000ea8000c1e1900 */
[----:B------:R-:W3:Y:S04]  /*0660*/  LDG.E R12, desc[UR16][R4.64+0x4] ;  /* 0x00000410040c7981 */ /* 0x000ee8000c1e1900 */
[----:B------:R-:W4:Y:S04]  /*0670*/  LDG.E R17, desc[UR16][R2.64+0x8] ;  /* 0x0000081002117981 */ /* 0x000f28000c1e1900 */
        /* <DEDUP_REMOVED lines=11> */
[----:B------:R-:W-:Y:S01]  /*0730*/  IADD3 R8, PT, PT, R8, 0x8, RZ ;  /* 0x0000000808087810 */ /* 0x000fe20007ffe0ff */
[----:B--2---:R-:W-:-:S04]  /*0740*/  FFMA R10, R10, R11, R15 ;  /* 0x0000000b0a0a7223 */ /* 0x004fc8000000000f */
[----:B---3--:R-:W-:-:S04]  /*0750*/  FFMA R10, R13, R12, R10 ;  /* 0x0000000c0d0a7223 */ /* 0x008fc8000000000a */
[----:B----4-:R-:W-:-:S04]  /*0760*/  FFMA R10, R17, R14, R10 ;  /* 0x0000000e110a7223 */ /* 0x010fc8000000000a */
[----:B-----5:R-:W-:-:S04]  /*0770*/  FFMA R10, R19, R16, R10 ;  /* 0x00000010130a7223 */ /* 0x020fc8000000000a */
[----:B------:R-:W-:-:S04]  /*0780*/  FFMA R10, R21, R18, R10 ;  /* 0x00000012150a7223 */ /* 0x000fc8000000000a */
[----:B------:R-:W-:-:S04]  /*0790*/  FFMA R23, R23, R20, R10 ;  /* 0x0000001417177223 */ /* 0x000fc8000000000a */
[----:B------:R-:W-:-:S04]  /*07a0*/  FFMA R6, R6, R9, R23 ;  /* 0x0000000906067223 */ /* 0x000fc80000000017 */
[----:B------:R-:W-:-:S07]  /*07b0*/  FFMA R15, R25, R22, R6 ;  /* 0x00000016190f7223 */ /* 0x000fce0000000006 */
.L_x_3:
        /* <DEDUP_REMOVED lines=17> */
[----:B------:R-:W5:Y:S01]  /*08d0*/  LDG.E R14, desc[UR16][R4.64+0xc] ;  /* 0x00000c10040e7981 */ /* 0x000f62000c1e1900 */
[----:B------:R-:W-:Y:S01]  /*08e0*/  IADD3 R8, PT, PT, R8, 0x4, RZ ;  /* 0x0000000408087810 */ /* 0x000fe20007ffe0ff */
[----:B--2---:R-:W-:-:S04]  /*08f0*/  FFMA R6, R6, R9, R15 ;  /* 0x0000000906067223 */ /* 0x004fc8000000000f */
[----:B---3--:R-:W-:-:S04]  /*0900*/  FFMA R6, R11, R10, R6 ;  /* 0x0000000a0b067223 */ /* 0x008fc80000000006 */
[----:B----4-:R-:W-:-:S04]  /*0910*/  FFMA R6, R13, R12, R6 ;  /* 0x0000000c0d067223 */ /* 0x010fc80000000006 */
[----:B-----5:R-:W-:-:S07]  /*0920*/  FFMA R15, R17, R14, R6 ;  /* 0x0000000e110f7223 */ /* 0x020fce0000000006 */
.L_x_4:
[----:B------:R-:W-:Y:S05]  /*0930*/  BRA.U !UP1, `(.L_x_0) ;  /* 0x0000000109487547 */ /* 0x000fea000b800000 */
[----:B------:R-:W0:Y:S01]  /*0940*/  LDC.64 R2, c[0x0][0x388] ;  /* 0x0000e200ff027b82 */ /* 0x000e220000000a00 */
[----:B------:R-:W-:Y:S01]  /*0950*/  IADD3 R7, PT, PT, R7, R8, RZ ;  /* 0x0000000807077210 */ /* 0x000fe20007ffe0ff */
[----:B------:R-:W-:-:S06]  /*0960*/  UIADD3 UR4, UPT, UPT, -UR4, URZ, URZ ;  /* 0x000000ff04047290 */ /* 0x000fcc000fffe1ff */
[----:B------:R-:W1:Y:S01]  /*0970*/  LDC.64 R10, c[0x0][0x380] ;  /* 0x0000e000ff0a7b82 */ /* 0x000e620000000a00 */
[----:B0-----:R-:W-:-:S03]  /*0980*/  IMAD.WIDE.U32 R2, R8, 0x4, R2 ;  /* 0x0000000408027825 */ /* 0x001fc600078e0002 */
[----:B------:R-:W-:Y:S02]  /*0990*/  MOV R6, R2 ;  /* 0x0000000200067202 */ /* 0x000fe40000000f00 */
[----:B------:R-:W-:-:S07]  /*09a0*/  MOV R5, R3 ;  /* 0x0000000300057202 */ /* 0x000fce0000000f00 */
.L_x_5:
[----:B-1----:R-:W-:Y:S01]  /*09b0*/  IMAD.WIDE R2, R7, 0x4, R10 ;  /* 0x0000000407027825 */ /* 0x002fe200078e020a */
[----:B------:R-:W-:-:S05]  /*09c0*/  MOV R4, R6 ;  /* 0x0000000600047202 */ /* 0x000fca0000000f00 */
[----:B------:R-:W2:Y:S04]  /*09d0*/  LDG.E R2, desc[UR16][R2.64] ;  /* 0x0000001002027981 */ /* 0x000ea8000c1e1900 */
[----:B------:R0:W2:Y:S01]  /*09e0*/  LDG.E R4, desc[UR16][R4.64] ;  /* 0x0000001004047981 */ /* 0x0000a2000c1e1900 */
[----:B------:R-:W-:Y:S01]  /*09f0*/  UIADD3 UR4, UPT, UPT, UR4, 0x1, URZ ;  /* 0x0000000104047890 */ /* 0x000fe2000fffe0ff */
[----:B------:R-:W-:Y:S02]  /*0a00*/  IADD3 R6, P0, PT, R6, 0x4, RZ ;  /* 0x0000000406067810 */ /* 0x000fe40007f1e0ff */
[----:B------:R-:W-:Y:S01]  /*0a10*/  IADD3 R7, PT, PT, R7, 0x1, RZ ;  /* 0x0000000107077810 */ /* 0x000fe20007ffe0ff */
[----:B------:R-:W-:Y:S01]  /*0a20*/  UISETP.NE.AND UP0, UPT, UR4, URZ, UPT ;  /* 0x000000ff0400728c */ /* 0x000fe2000bf05270 */
[----:B0-----:R-:W-:Y:S01]  /*0a30*/  IADD3.X R5, PT, PT, RZ, R5, RZ, P0, !PT ;  /* 0x00000005ff057210 */ /* 0x001fe200007fe4ff */
[----:B--2---:R-:W-:-:S07]  /*0a40*/  FFMA R15, R2, R4, R15 ;  /* 0x00000004020f7223 */ /* 0x004fce000000000f */
[----:B------:R-:W-:Y:S05]  /*0a50*/  BRA.U UP0, `(.L_x_5) ;  /* 0xfffffffd00d47547 */ /* 0x000fea000b83ffff */
.L_x_0:
[----:B------:R-:W0:Y:S02]  /*0a60*/  LDC.64 R2, c[0x0][0x390] ;  /* 0x0000e400ff027b82 */ /* 0x000e240000000a00 */
[----:B0-----:R-:W-:-:S05]  /*0a70*/  IMAD.WIDE R2, R0, 0x4, R2 ;  /* 0x0000000400027825 */ /* 0x001fca00078e0202 */
[----:B------:R-:W-:Y:S01]  /*0a80*/  STG.E desc[UR16][R2.64], R15 ;  /* 0x0000000f02007986 */ /* 0x000fe2000c101910 */
[----:B------:R-:W-:Y:S05]  /*0a90*/  EXIT ;  /* 0x000000000000794d */ /* 0x000fea0003800000 */
.L_x_6:
[----:B------:R-:W-:-:S00]  /*0aa0*/  BRA `(.L_x_6) ;  /* 0xfffffffc00fc7947 */ /* 0x000fc0000383ffff */
[----:B------:R-:W-:-:S00]  /*0ab0*/  NOP ;  /* 0x0000000000007918 */ /* 0x000fc00000000000 */
        /* <DEDUP_REMOVED lines=12> */
.L_x_7:


//--------------------- .nv.shared.reserved.0     --------------------------
	.section	.nv.shared.reserved.0,"aw",@nobits
	.weak		__nv_reservedSMEM_offset_0_alias
	.size		__nv_reservedSMEM_offset_0_alias, 0, 64
	.other		__nv_reservedSMEM_offset_0_alias,@"STO_CUDA_RESERVED_SHARED STV_DEFAULT"
__nv_reservedSMEM_offset_0_alias:
	.zero		0
	.zero		64


//--------------------- .nv.constant0._Z35matrix_vector_multiplication_kernelPKfS0_Pfii --------------------------
	.section	.nv.constant0._Z35matrix_vector_multiplication_kernelPKfS0_Pfii,"a",@progbits
	.sectionflags	@""
	.align	4
.nv.constant0._Z35matrix_vector_multiplication_kernelPKfS0_Pfii:
	.zero		928


//--------------------- SYMBOLS --------------------------

	.type		.nv.reservedSmem.offset0,@object
	.size		.nv.reservedSmem.offset0,0x4
